//
// Generated by NVIDIA NVVM Compiler
//
// Compiler Build ID: CL-36424714
// Cuda compilation tools, release 13.0, V13.0.88
// Based on NVVM 20.0.0
//

.version 9.0
.target sm_100
.address_size 64

.func _ZN11VFuncStruct11printValuesEv
(
	.param .b64 _ZN11VFuncStruct11printValuesEv_param_0
)
;
.extern .func  (.param .b32 func_retval0) vprintf
(
	.param .b64 vprintf_param_0,
	.param .b64 vprintf_param_1
)
;
.extern .func  (.param .b64 func_retval0) malloc
(
	.param .b64 malloc_param_0
)
;
.global .align 8 .u64 _ZTV11VFuncStruct[3] = {0, 0, _ZN11VFuncStruct11printValuesEv};
.global .attribute(.managed) .align 8 .u64 vf;
.global .align 1 .b8 $str[16] = {97, 32, 61, 32, 37, 100, 44, 32, 98, 32, 61, 32, 37, 100, 10};

.func _ZN11VFuncStruct11printValuesEv(
	.param .b64 _ZN11VFuncStruct11printValuesEv_param_0
)
{
	.local .align 8 .b8 	__local_depot0[8];
	.reg .b64 	%SP;
	.reg .b64 	%SPL;
	.reg .b32 	%r<5>;
	.reg .b64 	%rd<6>;

	mov.u64 	%SPL, __local_depot0;
	cvta.local.u64 	%SP, %SPL;
	ld.param.u64 	%rd1, [_ZN11VFuncStruct11printValuesEv_param_0];
	add.u64 	%rd2, %SP, 0;
	add.u64 	%rd3, %SPL, 0;
	ld.v2.u32 	{%r1, %r2}, [%rd1+8];
	st.local.v2.u32 	[%rd3], {%r1, %r2};
	mov.u64 	%rd4, $str;
	cvta.global.u64 	%rd5, %rd4;
	{ // callseq 0, 0
	.param .b64 param0;
	st.param.b64 	[param0], %rd5;
	.param .b64 param1;
	st.param.b64 	[param1], %rd2;
	.param .b32 retval0;
	call.uni (retval0), 
	vprintf, 
	(
	param0, 
	param1
	);
	ld.param.b32 	%r3, [retval0];
	} // callseq 0
	ret;

}
	// .globl	_Z16virtualFunctionsv
.visible .entry _Z16virtualFunctionsv()
{
	.local .align 8 .b8 	__local_depot1[8];
	.reg .b64 	%SP;
	.reg .b64 	%SPL;
	.reg .b32 	%r<5>;
	.reg .b64 	%rd<10>;

	mov.u64 	%SPL, __local_depot1;
	cvta.local.u64 	%SP, %SPL;
	{ // callseq 1, 0
	.param .b64 param0;
	st.param.b64 	[param0], 16;
	.param .b64 retval0;
	call.uni (retval0), 
	malloc, 
	(
	param0
	);
	ld.param.b64 	%rd1, [retval0];
	} // callseq 1
	mov.u64 	%rd3, _ZTV11VFuncStruct;
	cvta.global.u64 	%rd4, %rd3;
	add.s64 	%rd5, %rd4, 16;
	st.u64 	[%rd1], %rd5;
	mov.b32 	%r1, 10;
	mov.b32 	%r2, 5;
	st.v2.u32 	[%rd1+8], {%r2, %r1};
	add.u64 	%rd6, %SP, 0;
	add.u64 	%rd7, %SPL, 0;
	st.local.v2.u32 	[%rd7], {%r2, %r1};
	mov.u64 	%rd8, $str;
	cvta.global.u64 	%rd9, %rd8;
	{ // callseq 2, 0
	.param .b64 param0;
	st.param.b64 	[param0], %rd9;
	.param .b64 param1;
	st.param.b64 	[param1], %rd6;
	.param .b32 retval0;
	call.uni (retval0), 
	vprintf, 
	(
	param0, 
	param1
	);
	ld.param.b32 	%r3, [retval0];
	} // callseq 2
	st.global.u64 	[vf], %rd1;
	ret;

}
	// .globl	_Z9callVFuncv
.visible .entry _Z9callVFuncv()
{
	.reg .b64 	%rd<4>;

	ld.global.u64 	%rd1, [vf];
	ld.u64 	%rd2, [%rd1];
	ld.u64 	%rd3, [%rd2];
	{ // callseq 3, 0
	.param .b64 param0;
	st.param.b64 	[param0], %rd1;
	prototype_3 : .callprototype ()_ (.param .b64 _);
	call 
	%rd3, 
	(
	param0
	)
	, prototype_3;
	} // callseq 3
	ret;

}


// ===== COMPILED SASS (sm_100) =====

	.target	sm_100

	.elftype	@"ET_EXEC"


//--------------------- .note.nv.tkinfo           --------------------------
	.section	.note.nv.tkinfo,"",@"SHT_NOTE"
	.sectionflags	@"SHF_NOTE_NV_TKINFO"
	.tkinfo
        /*0018*/ 	.word	0x00000002
        /*0030*/ 	.string	""
        /*0030*/ 	.string	"ptxas"
        /*0030*/ 	.string	"Cuda compilation tools, release 13.0, V13.0.88"
        /*0030*/ 	.string	"Build cuda_13.0.r13.0/compiler.36424714_0"
        /*0030*/ 	.string	"-arch sm_100 -m 64 "



//--------------------- .note.nv.cuinfo           --------------------------
	.section	.note.nv.cuinfo,"",@"SHT_NOTE"
	.sectionflags	@"SHF_NOTE_NV_CUINFO"
        /*0018*/ 	.short	0x0002
        /*001a*/ 	.short	0x0064
        /*001c*/ 	.short	0x0082
	.zero		2


//--------------------- .nv.info                  --------------------------
	.section	.nv.info,"",@"SHT_CUDA_INFO"
	.align	4


	//----- nvinfo : EIATTR_REGCOUNT
	.align		4
        /*0000*/ 	.byte	0x04, 0x2f
        /*0002*/ 	.short	(.L_4 - .L_3)
	.align		4
.L_3:
        /*0004*/ 	.word	index@(_Z16virtualFunctionsv)
        /*0008*/ 	.word	0x00000018


	//----- nvinfo : EIATTR_FRAME_SIZE
	.align		4
.L_4:
        /*000c*/ 	.byte	0x04, 0x11
        /*000e*/ 	.short	(.L_6 - .L_5)
	.align		4
.L_5:
        /*0010*/ 	.word	index@($_Z16virtualFunctionsv$_ZN11VFuncStruct11printValuesEv)
        /*0014*/ 	.word	0x00000008


	//----- nvinfo : EIATTR_FRAME_SIZE
	.align		4
.L_6:
        /*0018*/ 	.byte	0x04, 0x11
        /*001a*/ 	.short	(.L_8 - .L_7)
	.align		4
.L_7:
        /*001c*/ 	.word	index@(_Z16virtualFunctionsv)
        /*0020*/ 	.word	0x00000008


	//----- nvinfo : EIATTR_REGCOUNT
	.align		4
.L_8:
        /*0024*/ 	.byte	0x04, 0x2f
        /*0026*/ 	.short	(.L_10 - .L_9)
	.align		4
.L_9:
        /*0028*/ 	.word	index@(_Z9callVFuncv)
        /*002c*/ 	.word	0x00000018


	//----- nvinfo : EIATTR_FRAME_SIZE
	.align		4
.L_10:
        /*0030*/ 	.byte	0x04, 0x11
        /*0032*/ 	.short	(.L_12 - .L_11)
	.align		4
.L_11:
        /*0034*/ 	.word	index@($_Z9callVFuncv$_ZN11VFuncStruct11printValuesEv)
        /*0038*/ 	.word	0x00000010


	//----- nvinfo : EIATTR_FRAME_SIZE
	.align		4
.L_12:
        /*003c*/ 	.byte	0x04, 0x11
        /*003e*/ 	.short	(.L_14 - .L_13)
	.align		4
.L_13:
        /*0040*/ 	.word	index@(_Z9callVFuncv)
        /*0044*/ 	.word	0x00000010


	//----- nvinfo : EIATTR_MIN_STACK_SIZE
	.align		4
.L_14:
        /*0048*/ 	.byte	0x04, 0x12
        /*004a*/ 	.short	(.L_16 - .L_15)
	.align		4
.L_15:
        /*004c*/ 	.word	index@(_Z9callVFuncv)
        /*0050*/ 	.word	0x00000010


	//----- nvinfo : EIATTR_MIN_STACK_SIZE
	.align		4
.L_16:
        /*0054*/ 	.byte	0x04, 0x12
        /*0056*/ 	.short	(.L_18 - .L_17)
	.align		4
.L_17:
        /*0058*/ 	.word	index@(_Z16virtualFunctionsv)
        /*005c*/ 	.word	0x00000008
.L_18:


//--------------------- .nv.compat                --------------------------
	.section	.nv.compat,"",@"SHT_CUDA_COMPAT_INFO"
	.align	4
        /*0000*/ 	.byte	0x02, 0x09, 0x00, 0x00, 0x02, 0x02, 0x01, 0x00, 0x02, 0x05, 0x05, 0x00, 0x03, 0x07, 0x01, 0x01
        /*0010*/ 	.byte	0x02, 0x03, 0x00, 0x00, 0x02, 0x06, 0x01, 0x00, 0x04, 0x0b, 0x08, 0x00, 0x09, 0x00, 0x00, 0x00
        /*0020*/ 	.byte	0x00, 0x00, 0x00, 0x00


//--------------------- .nv.info._Z9callVFuncv    --------------------------
	.section	.nv.info._Z9callVFuncv,"",@"SHT_CUDA_INFO"
	.sectionflags	@""
	.align	4


	//----- nvinfo : EIATTR_CUDA_API_VERSION
	.align		4
        /*0000*/ 	.byte	0x04, 0x37
        /*0002*/ 	.short	(.L_20 - .L_19)
.L_19:
        /*0004*/ 	.word	0x00000082


	//----- nvinfo : EIATTR_SPARSE_MMA_MASK
	.align		4
.L_20:
        /*0008*/ 	.byte	0x03, 0x50
        /*000a*/ 	.short	0x0000


	//----- nvinfo : EIATTR_MAXREG_COUNT
	.align		4
        /*000c*/ 	.byte	0x03, 0x1b
        /*000e*/ 	.short	0x00ff


	//----- nvinfo : EIATTR_EXTERNS
	.align		4
        /*0010*/ 	.byte	0x04, 0x0f
        /*0012*/ 	.short	(.L_22 - .L_21)


	//   ....[0]....
	.align		4
.L_21:
        /*0014*/ 	.word	index@(vprintf)


	//----- nvinfo : EIATTR_MERCURY_ISA_VERSION
	.align		4
.L_22:
        /*0018*/ 	.byte	0x03, 0x5f
        /*001a*/ 	.short	0x0101


	//----- nvinfo : EIATTR_VRC_CTA_INIT_COUNT
	.align		4
        /*001c*/ 	.byte	0x02, 0x4a
	.zero		1
	.zero		1


	//----- nvinfo : EIATTR_SYSCALL_OFFSETS
	.align		4
        /*0020*/ 	.byte	0x04, 0x46
        /*0022*/ 	.short	(.L_24 - .L_23)


	//   ....[0]....
.L_23:
        /*0024*/ 	.word	0x000001f0


	//----- nvinfo : EIATTR_EXIT_INSTR_OFFSETS
	.align		4
.L_24:
        /*0028*/ 	.byte	0x04, 0x1c
        /*002a*/ 	.short	(.L_26 - .L_25)


	//   ....[0]....
.L_25:
        /*002c*/ 	.word	0x000000a0


	//----- nvinfo : EIATTR_CRS_STACK_SIZE
	.align		4
.L_26:
        /*0030*/ 	.byte	0x04, 0x1e
        /*0032*/ 	.short	(.L_28 - .L_27)
.L_27:
        /*0034*/ 	.word	0x00000000


	//----- nvinfo : EIATTR_SW_WAR
	.align		4
.L_28:
        /*0038*/ 	.byte	0x04, 0x36
        /*003a*/ 	.short	(.L_30 - .L_29)
.L_29:
        /*003c*/ 	.word	0x00000008
.L_30:


//--------------------- .nv.info._Z16virtualFunctionsv --------------------------
	.section	.nv.info._Z16virtualFunctionsv,"",@"SHT_CUDA_INFO"
	.sectionflags	@""
	.align	4


	//----- nvinfo : EIATTR_CUDA_API_VERSION
	.align		4
        /*0000*/ 	.byte	0x04, 0x37
        /*0002*/ 	.short	(.L_32 - .L_31)
.L_31:
        /*0004*/ 	.word	0x00000082


	//----- nvinfo : EIATTR_SPARSE_MMA_MASK
	.align		4
.L_32:
        /*0008*/ 	.byte	0x03, 0x50
        /*000a*/ 	.short	0x0000


	//----- nvinfo : EIATTR_MAXREG_COUNT
	.align		4
        /*000c*/ 	.byte	0x03, 0x1b
        /*000e*/ 	.short	0x00ff


	//----- nvinfo : EIATTR_EXTERNS
	.align		4
        /*0010*/ 	.byte	0x04, 0x0f
        /*0012*/ 	.short	(.L_34 - .L_33)


	//   ....[0]....
	.align		4
.L_33:
        /*0014*/ 	.word	index@(vprintf)


	//   ....[1]....
	.align		4
        /*0018*/ 	.word	index@(malloc)


	//----- nvinfo : EIATTR_MERCURY_ISA_VERSION
	.align		4
.L_34:
        /*001c*/ 	.byte	0x03, 0x5f
        /*001e*/ 	.short	0x0101


	//----- nvinfo : EIATTR_VRC_CTA_INIT_COUNT
	.align		4
        /*0020*/ 	.byte	0x02, 0x4a
	.zero		1
	.zero		1


	//----- nvinfo : EIATTR_SYSCALL_OFFSETS
	.align		4
        /*0024*/ 	.byte	0x04, 0x46
        /*0026*/ 	.short	(.L_36 - .L_35)


	//   ....[0]....
.L_35:
        /*0028*/ 	.word	0x000000c0


	//   ....[1]....
        /*002c*/ 	.word	0x00000210


	//   ....[2]....
        /*0030*/ 	.word	0x00000390


	//----- nvinfo : EIATTR_EXIT_INSTR_OFFSETS
	.align		4
.L_36:
        /*0034*/ 	.byte	0x04, 0x1c
        /*0036*/ 	.short	(.L_38 - .L_37)


	//   ....[0]....
.L_37:
        /*0038*/ 	.word	0x00000240


	//----- nvinfo : EIATTR_SW_WAR
	.align		4
.L_38:
        /*003c*/ 	.byte	0x04, 0x36
        /*003e*/ 	.short	(.L_40 - .L_39)
.L_39:
        /*0040*/ 	.word	0x00000008
.L_40:


//--------------------- .nv.callgraph             --------------------------
	.section	.nv.callgraph,"",@"SHT_CUDA_CALLGRAPH"
	.align	4
	.sectionentsize	8
	.align		4
        /*0000*/ 	.word	0x00000000
	.align		4
        /*0004*/ 	.word	0xffffffff
	.align		4
        /*0008*/ 	.word	index@(_Z9callVFuncv)
	.align		4
        /*000c*/ 	.word	index@(vprintf)
	.align		4
        /*0010*/ 	.word	index@(_Z16virtualFunctionsv)
	.align		4
        /*0014*/ 	.word	index@(vprintf)
	.align		4
        /*0018*/ 	.word	index@(_Z16virtualFunctionsv)
	.align		4
        /*001c*/ 	.word	index@(malloc)
	.align		4
        /*0020*/ 	.word	0x00000000
	.align		4
        /*0024*/ 	.word	0xfffffffe
	.align		4
        /*0028*/ 	.word	0x00000000
	.align		4
        /*002c*/ 	.word	0xfffffffd
	.align		4
        /*0030*/ 	.word	0x00000000
	.align		4
        /*0034*/ 	.word	0xfffffffc


//--------------------- .nv.constant4             --------------------------
	.section	.nv.constant4,"a",@progbits
	.align	8
	.align		8
.nv.constant4:
        /*0000*/ 	.dword	vprintf
	.align		8
        /*0008*/ 	.dword	_ZTV11VFuncStruct
	.align		8
        /*0010*/ 	.dword	vf
	.align		8
        /*0018*/ 	.dword	$str
	.align		8
        /*0020*/ 	.dword	malloc


//--------------------- .nv.constant2._Z9callVFuncv --------------------------
	.section	.nv.constant2._Z9callVFuncv,"a",@progbits
	.sectionflags	@""
	.align	4
.nv.constant2._Z9callVFuncv:
        /*0000*/ 	.byte	0x01, 0x00, 0x00, 0x00, 0x00, 0x00, 0x00, 0x00, 0xb0, 0x00, 0x00, 0x00, 0x00, 0x00, 0x00, 0x00


//--------------------- .nv.constant2._Z16virtualFunctionsv --------------------------
	.section	.nv.constant2._Z16virtualFunctionsv,"a",@progbits
	.sectionflags	@""
	.align	4
.nv.constant2._Z16virtualFunctionsv:
        /*0000*/ 	.byte	0x01, 0x00, 0x00, 0x00, 0x00, 0x00, 0x00, 0x00, 0x50, 0x02, 0x00, 0x00, 0x00, 0x00, 0x00, 0x00


//--------------------- .text._Z9callVFuncv       --------------------------
	.section	.text._Z9callVFuncv,"ax",@progbits
	.align	128
        .global         _Z9callVFuncv
        .type           _Z9callVFuncv,@function
        .size           _Z9callVFuncv,(.L_x_6 - _Z9callVFuncv)
        .other          _Z9callVFuncv,@"STO_CUDA_ENTRY STV_DEFAULT"
_Z9callVFuncv:
.text._Z9callVFuncv:
[----:B------:R-:W0:Y:S08]  /*0000*/  LDC R1, c[0x0][0x37c] ;  /* 0x0000df00ff017b82 */ /* 0x000e300000000800 */
[----:B------:R-:W1:Y:S01]  /*0010*/  LDC.64 R2, c[0x4][0x10] ;  /* 0x01000400ff027b82 */ /* 0x000e620000000a00 */
[----:B------:R-:W1:Y:S02]  /*0020*/  LDCU.64 UR4, c[0x0][0x358] ;  /* 0x00006b00ff0477ac */ /* 0x000e640008000a00 */
[----:B-1----:R-:W2:Y:S04]  /*0030*/  LDG.E.64 R4, desc[UR4][R2.64] ;  /* 0x0000000402047981 */ /* 0x002ea8000c1e1b00 */
[----:B--2---:R-:W2:Y:S04]  /*0040*/  LD.E.64 R6, desc[UR4][R4.64] ;  /* 0x0000000404067980 */ /* 0x004ea8000c101b00 */
[----:B--2---:R-:W2:Y:S01]  /*0050*/  LD.E R6, desc[UR4][R6.64] ;  /* 0x0000000406067980 */ /* 0x004ea2000c101900 */
[----:B------:R-:W-:Y:S01]  /*0060*/  MOV R20, 0xa0 ;  /* 0x000000a000147802 */ /* 0x000fe20000000f00 */
[----:B------:R-:W-:Y:S01]  /*0070*/  IMAD.MOV.U32 R21, RZ, RZ, 0x0 ;  /* 0x00000000ff157424 */ /* 0x000fe200078e00ff */
[----:B0-2---:R1:W2:Y:S06]  /*0080*/  LDC.64 R8, c[0x2][R6] ;  /* 0x0080000006087b82 */ /* 0x0052ac0000000a00 */
[----:B-12---:R-:W-:Y:S05]  /*0090*/  CALL.REL.NOINC R8 `(_Z9callVFuncv) ;  /* 0xfffffffc08d87344 */ /* 0x006fea0003c3ffff */
[----:B------:R-:W-:Y:S05]  /*00a0*/  EXIT ;  /* 0x000000000000794d */ /* 0x000fea0003800000 */
        .type           $_Z9callVFuncv$_ZN11VFuncStruct11printValuesEv,@function
        .size           $_Z9callVFuncv$_ZN11VFuncStruct11printValuesEv,(.L_x_6 - $_Z9callVFuncv$_ZN11VFuncStruct11printValuesEv)
$_Z9callVFuncv$_ZN11VFuncStruct11printValuesEv:
[----:B------:R-:W-:Y:S01]  /*00b0*/  VIADD R1, R1, 0xfffffff0 ;  /* 0xfffffff001017836 */ /* 0x000fe20000000000 */
[----:B------:R-:W-:-:S04]  /*00c0*/  MOV R3, R5 ;  /* 0x0000000500037202 */ /* 0x000fc80000000f00 */
[----:B------:R-:W-:Y:S04]  /*00d0*/  STL [R1+0xc], R16 ;  /* 0x00000c1001007387 */ /* 0x000fe80000100800 */
[----:B------:R0:W-:Y:S02]  /*00e0*/  STL [R1+0x8], R2 ;  /* 0x0000080201007387 */ /* 0x0001e40000100800 */
[----:B0-----:R-:W-:Y:S01]  /*00f0*/  IMAD.MOV.U32 R2, RZ, RZ, R4 ;  /* 0x000000ffff027224 */ /* 0x001fe200078e0004 */
[----:B------:R-:W0:Y:S01]  /*0100*/  LDCU.64 UR4, c[0x0][0x358] ;  /* 0x00006b00ff0477ac */ /* 0x000e220008000a00 */
[----:B------:R-:W1:Y:S04]  /*0110*/  LDCU.64 UR6, c[0x4][0x18] ;  /* 0x01000300ff0677ac */ /* 0x000e680008000a00 */
[----:B0-----:R-:W2:Y:S01]  /*0120*/  LD.E.64 R2, desc[UR4][R2.64+0x8] ;  /* 0x0000080402027980 */ /* 0x001ea2000c101b00 */
[----:B------:R-:W-:Y:S01]  /*0130*/  MOV R0, 0x0 ;  /* 0x0000000000007802 */ /* 0x000fe20000000f00 */
[----:B------:R-:W0:Y:S01]  /*0140*/  LDCU UR4, c[0x0][0x2f8] ;  /* 0x00005f00ff0477ac */ /* 0x000e220008000800 */
[----:B-1----:R-:W-:-:S02]  /*0150*/  IMAD.U32 R4, RZ, RZ, UR6 ;  /* 0x00000006ff047e24 */ /* 0x002fc4000f8e00ff */
[----:B------:R1:W3:Y:S01]  /*0160*/  LDC.64 R8, c[0x4][R0] ;  /* 0x0100000000087b82 */ /* 0x0002e20000000a00 */
[----:B------:R-:W4:Y:S01]  /*0170*/  LDCU UR5, c[0x0][0x2fc] ;  /* 0x00005f80ff0577ac */ /* 0x000f220008000800 */
[----:B------:R-:W-:Y:S02]  /*0180*/  MOV R5, UR7 ;  /* 0x0000000700057c02 */ /* 0x000fe40008000f00 */
[----:B0-----:R-:W-:-:S05]  /*0190*/  IADD3 R6, P0, PT, R1, UR4, RZ ;  /* 0x0000000401067c10 */ /* 0x001fca000ff1e0ff */
[----:B----4-:R-:W-:Y:S01]  /*01a0*/  IMAD.X R7, RZ, RZ, UR5, P0 ;  /* 0x00000005ff077e24 */ /* 0x010fe200080e06ff */
[----:B--2---:R0:W-:Y:S02]  /*01b0*/  STL.64 [R1], R2 ;  /* 0x0000000201007387 */ /* 0x0041e40000100a00 */
[----:B0-----:R-:W-:Y:S01]  /*01c0*/  MOV R2, R20 ;  /* 0x0000001400027202 */ /* 0x001fe20000000f00 */
[----:B-1-3--:R-:W-:-:S07]  /*01d0*/  IMAD.MOV.U32 R16, RZ, RZ, R21 ;  /* 0x000000ffff107224 */ /* 0x00afce00078e0015 */
[----:B------:R-:W-:-:S07]  /*01e0*/  LEPC R20, `(.L_x_0) ;  /* 0x000000001014794e */ /* 0x000fce0000000000 */
[----:B------:R-:W-:Y:S05]  /*01f0*/  CALL.ABS.NOINC R8 ;  /* 0x0000000008007343 */ /* 0x000fea0003c00000 */
.L_x_0:
[----:B------:R-:W-:Y:S01]  /*0200*/  MOV R20, R2 ;  /* 0x0000000200147202 */ /* 0x000fe20000000f00 */
[----:B------:R-:W-:Y:S01]  /*0210*/  IMAD.MOV.U32 R21, RZ, RZ, R16 ;  /* 0x000000ffff157224 */ /* 0x000fe200078e0010 */
[----:B------:R-:W2:Y:S04]  /*0220*/  LDL R2, [R1+0x8] ;  /* 0x0000080001027983 */ /* 0x000ea80000100800 */
[----:B------:R0:W2:Y:S02]  /*0230*/  LDL R16, [R1+0xc] ;  /* 0x00000c0001107983 */ /* 0x0000a40000100800 */
[----:B0-----:R-:W-:Y:S01]  /*0240*/  IADD3 R1, PT, PT, R1, 0x10, RZ ;  /* 0x0000001001017810 */ /* 0x001fe20007ffe0ff */
[----:B--2---:R-:W-:Y:S06]  /*0250*/  RET.REL.NODEC R20 `(_Z9callVFuncv) ;  /* 0xfffffffc14687950 */ /* 0x004fec0003c3ffff */
.L_x_1:
[----:B------:R-:W-:-:S00]  /*0260*/  BRA `(.L_x_1) ;  /* 0xfffffffc00fc7947 */ /* 0x000fc0000383ffff */
[----:B------:R-:W-:-:S00]  /*0270*/  NOP ;  /* 0x0000000000007918 */ /* 0x000fc00000000000 */
        /* <DEDUP_REMOVED lines=8> */
.L_x_6:


//--------------------- .text._Z16virtualFunctionsv --------------------------
	.section	.text._Z16virtualFunctionsv,"ax",@progbits
	.align	128
        .global         _Z16virtualFunctionsv
        .type           _Z16virtualFunctionsv,@function
        .size           _Z16virtualFunctionsv,(.L_x_7 - _Z16virtualFunctionsv)
        .other          _Z16virtualFunctionsv,@"STO_CUDA_ENTRY STV_DEFAULT"
_Z16virtualFunctionsv:
.text._Z16virtualFunctionsv:
[----:B------:R-:W0:Y:S01]  /*0000*/  LDC R1, c[0x0][0x37c] ;  /* 0x0000df00ff017b82 */ /* 0x000e220000000800 */
[----:B------:R-:W-:Y:S01]  /*0010*/  MOV R0, 0x20 ;  /* 0x0000002000007802 */ /* 0x000fe20000000f00 */
[----:B------:R-:W1:Y:S01]  /*0020*/  LDCU UR4, c[0x0][0x2f8] ;  /* 0x00005f00ff0477ac */ /* 0x000e620008000800 */
[----:B0-----:R-:W-:Y:S02]  /*0030*/  VIADD R1, R1, 0xfffffff8 ;  /* 0xfffffff801017836 */ /* 0x001fe40000000000 */
[----:B------:R-:W-:-:S03]  /*0040*/  HFMA2 R5, -RZ, RZ, 0, 0 ;  /* 0x00000000ff057431 */ /* 0x000fc600000001ff */
[----:B------:R0:W2:Y:S01]  /*0050*/  LDC.64 R2, c[0x4][R0] ;  /* 0x0100000000027b82 */ /* 0x0000a20000000a00 */
[----:B------:R-:W3:Y:S01]  /*0060*/  LDCU UR5, c[0x0][0x2fc] ;  /* 0x00005f80ff0577ac */ /* 0x000ee20008000800 */
[----:B------:R-:W-:Y:S01]  /*0070*/  IMAD.MOV.U32 R4, RZ, RZ, 0x10 ;  /* 0x00000010ff047424 */ /* 0x000fe200078e00ff */
[----:B------:R-:W4:Y:S01]  /*0080*/  LDCU.64 UR36, c[0x0][0x358] ;  /* 0x00006b00ff2477ac */ /* 0x000f220008000a00 */
[----:B-1----:R-:W-:-:S05]  /*0090*/  IADD3 R18, P0, PT, R1, UR4, RZ ;  /* 0x0000000401127c10 */ /* 0x002fca000ff1e0ff */
[----:B0--3--:R-:W-:-:S08]  /*00a0*/  IMAD.X R19, RZ, RZ, UR5, P0 ;  /* 0x00000005ff137e24 */ /* 0x009fd000080e06ff */
[----:B------:R-:W-:-:S07]  /*00b0*/  LEPC R20, `(.L_x_2) ;  /* 0x000000001014794e */ /* 0x000fce0000000000 */
[----:B--2-4-:R-:W-:Y:S05]  /*00c0*/  CALL.ABS.NOINC R2 ;  /* 0x0000000002007343 */ /* 0x014fea0003c00000 */
.L_x_2:
[----:B------:R-:W0:Y:S01]  /*00d0*/  LDCU.64 UR4, c[0x4][0x8] ;  /* 0x01000100ff0477ac */ /* 0x000e220008000a00 */
[----:B------:R-:W-:Y:S02]  /*00e0*/  HFMA2 R10, -RZ, RZ, 0, 2.98023223876953125e-07 ;  /* 0x00000005ff0a7431 */ /* 0x000fe400000001ff */
[----:B------:R-:W-:Y:S01]  /*00f0*/  IMAD.MOV.U32 R16, RZ, RZ, R4 ;  /* 0x000000ffff107224 */ /* 0x000fe200078e0004 */
[----:B------:R-:W-:Y:S01]  /*0100*/  MOV R17, R5 ;  /* 0x0000000500117202 */ /* 0x000fe20000000f00 */
[----:B------:R-:W-:Y:S01]  /*0110*/  IMAD.MOV.U32 R11, RZ, RZ, 0xa ;  /* 0x0000000aff0b7424 */ /* 0x000fe200078e00ff */
[----:B------:R-:W-:Y:S01]  /*0120*/  MOV R0, 0x0 ;  /* 0x0000000000007802 */ /* 0x000fe20000000f00 */
[----:B------:R-:W-:Y:S02]  /*0130*/  IMAD.MOV.U32 R6, RZ, RZ, R18 ;  /* 0x000000ffff067224 */ /* 0x000fe400078e0012 */
[----:B------:R-:W-:Y:S01]  /*0140*/  IMAD.MOV.U32 R7, RZ, RZ, R19 ;  /* 0x000000ffff077224 */ /* 0x000fe200078e0013 */
[----:B------:R1:W-:Y:S01]  /*0150*/  ST.E.64 desc[UR36][R16.64+0x8], R10 ;  /* 0x0000080a10007985 */ /* 0x0003e2000c101b24 */
[----:B------:R1:W2:Y:S01]  /*0160*/  LDC.64 R2, c[0x4][R0] ;  /* 0x0100000000027b82 */ /* 0x0002a20000000a00 */
[----:B0-----:R-:W-:-:S04]  /*0170*/  UIADD3 UR4, UP0, UPT, UR4, 0x10, URZ ;  /* 0x0000001004047890 */ /* 0x001fc8000ff1e0ff */
[----:B------:R-:W-:Y:S02]  /*0180*/  UIADD3.X UR5, UPT, UPT, URZ, UR5, URZ, UP0, !UPT ;  /* 0x00000005ff057290 */ /* 0x000fe400087fe4ff */
[----:B------:R-:W-:-:S04]  /*0190*/  IMAD.U32 R8, RZ, RZ, UR4 ;  /* 0x00000004ff087e24 */ /* 0x000fc8000f8e00ff */
[----:B------:R-:W-:-:S05]  /*01a0*/  IMAD.U32 R9, RZ, RZ, UR5 ;  /* 0x00000005ff097e24 */ /* 0x000fca000f8e00ff */
[----:B------:R1:W-:Y:S01]  /*01b0*/  ST.E.64 desc[UR36][R16.64], R8 ;  /* 0x0000000810007985 */ /* 0x0003e2000c101b24 */
[----:B------:R-:W0:Y:S03]  /*01c0*/  LDCU.64 UR4, c[0x4][0x18] ;  /* 0x01000300ff0477ac */ /* 0x000e260008000a00 */
[----:B------:R1:W-:Y:S01]  /*01d0*/  STL.64 [R1], R10 ;  /* 0x0000000a01007387 */ /* 0x0003e20000100a00 */
[----:B0-----:R-:W-:Y:S01]  /*01e0*/  IMAD.U32 R4, RZ, RZ, UR4 ;  /* 0x00000004ff047e24 */ /* 0x001fe2000f8e00ff */
[----:B-1----:R-:W-:-:S07]  /*01f0*/  MOV R5, UR5 ;  /* 0x0000000500057c02 */ /* 0x002fce0008000f00 */
[----:B------:R-:W-:-:S07]  /*0200*/  LEPC R20, `(.L_x_3) ;  /* 0x000000001014794e */ /* 0x000fce0000000000 */
[----:B--2---:R-:W-:Y:S05]  /*0210*/  CALL.ABS.NOINC R2 ;  /* 0x0000000002007343 */ /* 0x004fea0003c00000 */
.L_x_3:
[----:B------:R-:W0:Y:S02]  /*0220*/  LDC.64 R2, c[0x4][0x10] ;  /* 0x01000400ff027b82 */ /* 0x000e240000000a00 */
[----:B0-----:R-:W-:Y:S01]  /*0230*/  STG.E.64 desc[UR36][R2.64], R16 ;  /* 0x0000001002007986 */ /* 0x001fe2000c101b24 */
[----:B------:R-:W-:Y:S05]  /*0240*/  EXIT ;  /* 0x000000000000794d */ /* 0x000fea0003800000 */
        .type           $_Z16virtualFunctionsv$_ZN11VFuncStruct11printValuesEv,@function
        .size           $_Z16virtualFunctionsv$_ZN11VFuncStruct11printValuesEv,(.L_x_7 - $_Z16virtualFunctionsv$_ZN11VFuncStruct11printValuesEv)
$_Z16virtualFunctionsv$_ZN11VFuncStruct11printValuesEv:
[----:B------:R-:W-:Y:S01]  /*0250*/  IADD3 R1, PT, PT, R1, -0x10, RZ ;  /* 0xfffffff001017810 */ /* 0x000fe20007ffe0ff */
[----:B------:R-:W-:-:S04]  /*0260*/  IMAD.MOV.U32 R3, RZ, RZ, R5 ;  /* 0x000000ffff037224 */ /* 0x000fc800078e0005 */
[----:B------:R-:W-:Y:S04]  /*0270*/  STL [R1+0xc], R16 ;  /* 0x00000c1001007387 */ /* 0x000fe80000100800 */
[----:B------:R0:W-:Y:S02]  /*0280*/  STL [R1+0x8], R2 ;  /* 0x0000080201007387 */ /* 0x0001e40000100800 */
[----:B0-----:R-:W-:Y:S01]  /*0290*/  MOV R2, R4 ;  /* 0x0000000400027202 */ /* 0x001fe20000000f00 */
        /* <DEDUP_REMOVED lines=16> */
.L_x_4:
[----:B------:R-:W-:Y:S01]  /*03a0*/  MOV R20, R2 ;  /* 0x0000000200147202 */ /* 0x000fe20000000f00 */
[----:B------:R-:W-:Y:S01]  /*03b0*/  IMAD.MOV.U32 R21, RZ, RZ, R16 ;  /* 0x000000ffff157224 */ /* 0x000fe200078e0010 */
[----:B------:R-:W2:Y:S04]  /*03c0*/  LDL R2, [R1+0x8] ;  /* 0x0000080001027983 */ /* 0x000ea80000100800 */
[----:B------:R0:W2:Y:S02]  /*03d0*/  LDL R16, [R1+0xc] ;  /* 0x00000c0001107983 */ /* 0x0000a40000100800 */
[----:B0-----:R-:W-:Y:S01]  /*03e0*/  IADD3 R1, PT, PT, R1, 0x10, RZ ;  /* 0x0000001001017810 */ /* 0x001fe20007ffe0ff */
[----:B--2---:R-:W-:Y:S06]  /*03f0*/  RET.REL.NODEC R20 `(_Z16virtualFunctionsv) ;  /* 0xfffffffc14007950 */ /* 0x004fec0003c3ffff */
.L_x_5:
        /* <DEDUP_REMOVED lines=16> */
.L_x_7:


//--------------------- .nv.global.init           --------------------------
	.section	.nv.global.init,"aw",@progbits
	.align	8
.nv.global.init:
	.type		_ZTV11VFuncStruct,@object
	.size		_ZTV11VFuncStruct,($str - _ZTV11VFuncStruct)
_ZTV11VFuncStruct:
        /*0000*/ 	.byte	0x00, 0x00, 0x00, 0x00, 0x00, 0x00, 0x00, 0x00, 0x00, 0x00, 0x00, 0x00, 0x00, 0x00, 0x00, 0x00
        /*0010*/ 	.byte	0x08, 0x00, 0x00, 0x00, 0x00, 0x00, 0x00, 0x00
	.type		$str,@object
	.size		$str,(.L_2 - $str)
$str:
        /*0018*/ 	.byte	0x61, 0x20, 0x3d, 0x20, 0x25, 0x64, 0x2c, 0x20, 0x62, 0x20, 0x3d, 0x20, 0x25, 0x64, 0x0a, 0x00
.L_2:


//--------------------- .nv.shared.reserved.0     --------------------------
	.section	.nv.shared.reserved.0,"aw",@nobits
	.weak		__nv_reservedSMEM_offset_0_alias
	.size		__nv_reservedSMEM_offset_0_alias, 0, 64
	.other		__nv_reservedSMEM_offset_0_alias,@"STO_CUDA_RESERVED_SHARED STV_DEFAULT"
__nv_reservedSMEM_offset_0_alias:
	.zero		0
	.zero		64


//--------------------- .nv.global                --------------------------
	.section	.nv.global,"aw",@nobits
	.align	8
.nv.global:
	.type		vf,@object
	.size		vf,(.L_1 - vf)
	.other		vf,@"STV_DEFAULT STO_CUDA_MANAGED"
vf:
	.zero		8
.L_1:


//--------------------- .nv.constant0._Z9callVFuncv --------------------------
	.section	.nv.constant0._Z9callVFuncv,"a",@progbits
	.sectionflags	@""
	.align	4
.nv.constant0._Z9callVFuncv:
	.zero		896


//--------------------- .nv.constant0._Z16virtualFunctionsv --------------------------
	.section	.nv.constant0._Z16virtualFunctionsv,"a",@progbits
	.sectionflags	@""
	.align	4
.nv.constant0._Z16virtualFunctionsv:
	.zero		896


//--------------------- SYMBOLS --------------------------

	.type		.nv.reservedSmem.offset0,@object
	.size		.nv.reservedSmem.offset0,0x4
	.type		vprintf,@function
	.type		malloc,@function
